	.headerflags	@"EF_CUDA_TEXMODE_UNIFIED EF_CUDA_64BIT_ADDRESS EF_CUDA_ACCELERATORS EF_CUDA_SM90 EF_CUDA_VIRTUAL_SM(EF_CUDA_SM90)"
	.elftype	@"ET_EXEC"


//--------------------- .nv.info                  --------------------------
	.section	.nv.info,"",@"SHT_CUDA_INFO"
	.align	4


	//----- nvinfo : EIATTR_REGCOUNT
	.align		4
        /*0000*/ 	.byte	0x04, 0x2f
        /*0002*/ 	.short	(.L_2 - .L_1)
	.align		4
.L_1:
        /*0004*/ 	.word	index@(triton_red_fused_convolution_native_group_norm_19)
        /*0008*/ 	.word	0x00000030


	//----- nvinfo : EIATTR_MIN_STACK_SIZE
	.align		4
.L_2:
        /*000c*/ 	.byte	0x04, 0x12
        /*000e*/ 	.short	(.L_4 - .L_3)
	.align		4
.L_3:
        /*0010*/ 	.word	index@(triton_red_fused_convolution_native_group_norm_19)
        /*0014*/ 	.word	0x00000000


	//----- nvinfo : EIATTR_FRAME_SIZE
	.align		4
.L_4:
        /*0018*/ 	.byte	0x04, 0x11
        /*001a*/ 	.short	(.L_6 - .L_5)
	.align		4
.L_5:
        /*001c*/ 	.word	index@(triton_red_fused_convolution_native_group_norm_19)
        /*0020*/ 	.word	0x00000000


	//----- nvinfo : EIATTR_MIN_STACK_SIZE
	.align		4
.L_6:
        /*0024*/ 	.byte	0x04, 0x12
        /*0026*/ 	.short	(.L_8 - .L_7)
	.align		4
.L_7:
        /*0028*/ 	.word	index@(triton_red_fused_convolution_native_group_norm_19)
        /*002c*/ 	.word	0x00000000
.L_8:


//--------------------- .nv.info.triton_red_fused_convolution_native_group_norm_19 --------------------------
	.section	.nv.info.triton_red_fused_convolution_native_group_norm_19,"",@"SHT_CUDA_INFO"
	.sectionflags	@""
	.align	4


	//----- nvinfo : EIATTR_CUDA_API_VERSION
	.align		4
        /*0000*/ 	.byte	0x04, 0x37
        /*0002*/ 	.short	(.L_10 - .L_9)
.L_9:
        /*0004*/ 	.word	0x0000007c


	//----- nvinfo : EIATTR_KPARAM_INFO
	.align		4
.L_10:
        /*0008*/ 	.byte	0x04, 0x17
        /*000a*/ 	.short	(.L_12 - .L_11)
.L_11:
        /*000c*/ 	.word	0x00000000
        /*0010*/ 	.short	0x0006
        /*0012*/ 	.short	0x002c
        /*0014*/ 	.byte	0x00, 0xf0, 0x11, 0x00


	//----- nvinfo : EIATTR_KPARAM_INFO
	.align		4
.L_12:
        /*0018*/ 	.byte	0x04, 0x17
        /*001a*/ 	.short	(.L_14 - .L_13)
.L_13:
        /*001c*/ 	.word	0x00000000
        /*0020*/ 	.short	0x0005
        /*0022*/ 	.short	0x0028
        /*0024*/ 	.byte	0x00, 0xf0, 0x11, 0x00


	//----- nvinfo : EIATTR_KPARAM_INFO
	.align		4
.L_14:
        /*0028*/ 	.byte	0x04, 0x17
        /*002a*/ 	.short	(.L_16 - .L_15)
.L_15:
        /*002c*/ 	.word	0x00000000
        /*0030*/ 	.short	0x0004
        /*0032*/ 	.short	0x0020
        /*0034*/ 	.byte	0x00, 0xf4, 0x21, 0x00


	//----- nvinfo : EIATTR_KPARAM_INFO
	.align		4
.L_16:
        /*0038*/ 	.byte	0x04, 0x17
        /*003a*/ 	.short	(.L_18 - .L_17)
.L_17:
        /*003c*/ 	.word	0x00000000
        /*0040*/ 	.short	0x0003
        /*0042*/ 	.short	0x0018
        /*0044*/ 	.byte	0x00, 0xf4, 0x21, 0x00


	//----- nvinfo : EIATTR_KPARAM_INFO
	.align		4
.L_18:
        /*0048*/ 	.byte	0x04, 0x17
        /*004a*/ 	.short	(.L_20 - .L_19)
.L_19:
        /*004c*/ 	.word	0x00000000
        /*0050*/ 	.short	0x0002
        /*0052*/ 	.short	0x0010
        /*0054*/ 	.byte	0x00, 0xf4, 0x21, 0x00


	//----- nvinfo : EIATTR_KPARAM_INFO
	.align		4
.L_20:
        /*0058*/ 	.byte	0x04, 0x17
        /*005a*/ 	.short	(.L_22 - .L_21)
.L_21:
        /*005c*/ 	.word	0x00000000
        /*0060*/ 	.short	0x0001
        /*0062*/ 	.short	0x0008
        /*0064*/ 	.byte	0x00, 0xf4, 0x21, 0x00


	//----- nvinfo : EIATTR_KPARAM_INFO
	.align		4
.L_22:
        /*0068*/ 	.byte	0x04, 0x17
        /*006a*/ 	.short	(.L_24 - .L_23)
.L_23:
        /*006c*/ 	.word	0x00000000
        /*0070*/ 	.short	0x0000
        /*0072*/ 	.short	0x0000
        /*0074*/ 	.byte	0x00, 0xf4, 0x21, 0x00


	//----- nvinfo : EIATTR_SPARSE_MMA_MASK
	.align		4
.L_24:
        /*0078*/ 	.byte	0x03, 0x50
        /*007a*/ 	.short	0x0000


	//----- nvinfo : EIATTR_MAXREG_COUNT
	.align		4
        /*007c*/ 	.byte	0x03, 0x1b
        /*007e*/ 	.short	0x0080


	//----- nvinfo : EIATTR_COOP_GROUP_MASK_REGIDS
	.align		4
        /*0080*/ 	.byte	0x04, 0x29
        /*0082*/ 	.short	(.L_26 - .L_25)


	//   ....[0]....
.L_25:
        /*0084*/ 	.word	0xffffffff


	//   ....[1]....
        /*0088*/ 	.word	0xffffffff


	//   ....[2]....
        /*008c*/ 	.word	0xffffffff


	//   ....[3]....
        /*0090*/ 	.word	0xffffffff


	//   ....[4]....
        /*0094*/ 	.word	0xffffffff


	//   ....[5]....
        /*0098*/ 	.word	0xffffffff


	//   ....[6]....
        /*009c*/ 	.word	0xffffffff


	//   ....[7]....
        /*00a0*/ 	.word	0xffffffff


	//   ....[8]....
        /*00a4*/ 	.word	0xffffffff


	//   ....[9]....
        /*00a8*/ 	.word	0xffffffff


	//   ....[10]....
        /*00ac*/ 	.word	0xffffffff


	//   ....[11]....
        /*00b0*/ 	.word	0xffffffff


	//   ....[12]....
        /*00b4*/ 	.word	0xffffffff


	//   ....[13]....
        /*00b8*/ 	.word	0xffffffff


	//   ....[14]....
        /*00bc*/ 	.word	0xffffffff


	//   ....[15]....
        /*00c0*/ 	.word	0xffffffff


	//   ....[16]....
        /*00c4*/ 	.word	0xffffffff


	//   ....[17]....
        /*00c8*/ 	.word	0xffffffff


	//   ....[18]....
        /*00cc*/ 	.word	0xffffffff


	//   ....[19]....
        /*00d0*/ 	.word	0xffffffff


	//   ....[20]....
        /*00d4*/ 	.word	0xffffffff


	//   ....[21]....
        /*00d8*/ 	.word	0xffffffff


	//----- nvinfo : EIATTR_COOP_GROUP_INSTR_OFFSETS
	.align		4
.L_26:
        /*00dc*/ 	.byte	0x04, 0x28
        /*00de*/ 	.short	(.L_28 - .L_27)


	//   ....[0]....
.L_27:
        /*00e0*/ 	.word	0x00000eb0


	//   ....[1]....
        /*00e4*/ 	.word	0x00000f20


	//   ....[2]....
        /*00e8*/ 	.word	0x00001060


	//   ....[3]....
        /*00ec*/ 	.word	0x000010a0


	//   ....[4]....
        /*00f0*/ 	.word	0x00001180


	//   ....[5]....
        /*00f4*/ 	.word	0x000011d0


	//   ....[6]....
        /*00f8*/ 	.word	0x000012b0


	//   ....[7]....
        /*00fc*/ 	.word	0x000012e0


	//   ....[8]....
        /*0100*/ 	.word	0x00001400


	//   ....[9]....
        /*0104*/ 	.word	0x00001420


	//   ....[10]....
        /*0108*/ 	.word	0x00001570


	//   ....[11]....
        /*010c*/ 	.word	0x00001580


	//   ....[12]....
        /*0110*/ 	.word	0x000015c0


	//   ....[13]....
        /*0114*/ 	.word	0x00001600


	//   ....[14]....
        /*0118*/ 	.word	0x00001690


	//   ....[15]....
        /*011c*/ 	.word	0x00001770


	//   ....[16]....
        /*0120*/ 	.word	0x00001790


	//   ....[17]....
        /*0124*/ 	.word	0x000017f0


	//   ....[18]....
        /*0128*/ 	.word	0x000018b0


	//   ....[19]....
        /*012c*/ 	.word	0x00001900


	//   ....[20]....
        /*0130*/ 	.word	0x000019d0


	//   ....[21]....
        /*0134*/ 	.word	0x00001a40


	//----- nvinfo : EIATTR_EXIT_INSTR_OFFSETS
	.align		4
.L_28:
        /*0138*/ 	.byte	0x04, 0x1c
        /*013a*/ 	.short	(.L_30 - .L_29)


	//   ....[0]....
.L_29:
        /*013c*/ 	.word	0x00001be0


	//   ....[1]....
        /*0140*/ 	.word	0x00001c20


	//----- nvinfo : EIATTR_REQNTID
	.align		4
.L_30:
        /*0144*/ 	.byte	0x04, 0x10
        /*0146*/ 	.short	(.L_32 - .L_31)
.L_31:
        /*0148*/ 	.word	0x00000200
        /*014c*/ 	.word	0x00000001
        /*0150*/ 	.word	0x00000001


	//----- nvinfo : EIATTR_CBANK_PARAM_SIZE
	.align		4
.L_32:
        /*0154*/ 	.byte	0x03, 0x19
        /*0156*/ 	.short	0x0030


	//----- nvinfo : EIATTR_PARAM_CBANK
	.align		4
        /*0158*/ 	.byte	0x04, 0x0a
        /*015a*/ 	.short	(.L_34 - .L_33)
	.align		4
.L_33:
        /*015c*/ 	.word	index@(.nv.constant0.triton_red_fused_convolution_native_group_norm_19)
        /*0160*/ 	.short	0x0210
        /*0162*/ 	.short	0x0030


	//----- nvinfo : EIATTR_SW_WAR
	.align		4
.L_34:
        /*0164*/ 	.byte	0x04, 0x36
        /*0166*/ 	.short	(.L_36 - .L_35)
.L_35:
        /*0168*/ 	.word	0x00000008
.L_36:


//--------------------- .nv.callgraph             --------------------------
	.section	.nv.callgraph,"",@"SHT_CUDA_CALLGRAPH"
	.align	4
	.sectionentsize	8
	.align		4
        /*0000*/ 	.word	0x00000000
	.align		4
        /*0004*/ 	.word	0xffffffff
	.align		4
        /*0008*/ 	.word	0x00000000
	.align		4
        /*000c*/ 	.word	0xfffffffe
	.align		4
        /*0010*/ 	.word	0x00000000
	.align		4
        /*0014*/ 	.word	0xfffffffd
	.align		4
        /*0018*/ 	.word	0x00000000
	.align		4
        /*001c*/ 	.word	0xfffffffc


//--------------------- .nv.constant4             --------------------------
	.section	.nv.constant4,"a",@progbits
	.align	8
	.align		8
.nv.constant4:
        /*0000*/ 	.dword	_$_str


//--------------------- .text.triton_red_fused_convolution_native_group_norm_19 --------------------------
	.section	.text.triton_red_fused_convolution_native_group_norm_19,"ax",@progbits
	.sectionflags	@"SHF_BARRIERS=1"
	.align	128
        .global         triton_red_fused_convolution_native_group_norm_19
        .type           triton_red_fused_convolution_native_group_norm_19,@function
        .size           triton_red_fused_convolution_native_group_norm_19,(.L_x_3 - triton_red_fused_convolution_native_group_norm_19)
        .other          triton_red_fused_convolution_native_group_norm_19,@"STO_CUDA_ENTRY STV_DEFAULT"
triton_red_fused_convolution_native_group_norm_19:
.text.triton_red_fused_convolution_native_group_norm_19:
[----:B------:R-:W0:Y:S02]  /*0000*/  LDC R1, c[0x0][0x28] ;  /* 0x00000a00ff017b82 */ /* 0x000e240000000800 */
[----:B------:R-:W1:Y:S01]  /*0010*/  S2R R0, SR_CTAID.X ;  /* 0x0000000000007919 */ /* 0x000e620000002500 */
[----:B------:R-:W2:Y:S01]  /*0020*/  S2UR UR5, SR_CgaCtaId ;  /* 0x00000000000579c3 */ /* 0x000ea20000008800 */
[----:B------:R-:W-:Y:S01]  /*0030*/  UMOV UR4, 0x400 ;  /* 0x0000040000047882 */ /* 0x000fe20000000000 */
[----:B------:R-:W-:Y:S01]  /*0040*/  MOV R22, 0xfffff800 ;  /* 0xfffff80000167802 */ /* 0x000fe20000000f00 */
[----:B------:R-:W3:Y:S01]  /*0050*/  S2R R25, SR_TID.X ;  /* 0x0000000000197919 */ /* 0x000ee20000002100 */
[----:B------:R-:W-:Y:S02]  /*0060*/  MOV R23, 0xffffffff ;  /* 0xffffffff00177802 */ /* 0x000fe40000000f00 */
[----:B------:R-:W-:Y:S02]  /*0070*/  CS2R R10, SRZ ;  /* 0x00000000000a7805 */ /* 0x000fe4000001ff00 */
[----:B------:R-:W-:Y:S02]  /*0080*/  CS2R R12, SRZ ;  /* 0x00000000000c7805 */ /* 0x000fe4000001ff00 */
[----:B------:R-:W-:Y:S01]  /*0090*/  CS2R R14, SRZ ;  /* 0x00000000000e7805 */ /* 0x000fe2000001ff00 */
[----:B------:R-:W4:Y:S01]  /*00a0*/  LDC.64 R4, c[0x0][0x218] ;  /* 0x00008600ff047b82 */ /* 0x000f220000000a00 */
[----:B------:R-:W-:-:S02]  /*00b0*/  CS2R R16, SRZ ;  /* 0x0000000000107805 */ /* 0x000fc4000001ff00 */
[----:B------:R-:W-:Y:S02]  /*00c0*/  CS2R R18, SRZ ;  /* 0x0000000000127805 */ /* 0x000fe4000001ff00 */
[----:B------:R-:W-:Y:S01]  /*00d0*/  CS2R R20, SRZ ;  /* 0x0000000000147805 */ /* 0x000fe2000001ff00 */
[----:B------:R-:W-:Y:S02]  /*00e0*/  ULDC.64 UR8, c[0x0][0x208] ;  /* 0x0000820000087ab9 */ /* 0x000fe40000000a00 */
[----:B------:R-:W5:Y:S01]  /*00f0*/  LDC.64 R2, c[0x0][0x210] ;  /* 0x00008400ff027b82 */ /* 0x000f620000000a00 */
[----:B--2---:R-:W-:Y:S01]  /*0100*/  UPRMT UR4, UR5, 0x654, UR4 ;  /* 0x0000065405047896 */ /* 0x004fe20008000004 */
[----:B-1----:R-:W-:Y:S02]  /*0110*/  SHF.R.S32.HI R7, RZ, 0x1f, R0 ;  /* 0x0000001fff077819 */ /* 0x002fe40000011400 */
[----:B------:R-:W-:Y:S02]  /*0120*/  ISETP.GE.AND P0, PT, R0, 0x800, PT ;  /* 0x000008000000780c */ /* 0x000fe40003f06270 */
[----:B------:R-:W-:-:S02]  /*0130*/  LEA.HI R7, R7, R0, RZ, 0x3 ;  /* 0x0000000007077211 */ /* 0x000fc400078f18ff */
[----:B---3--:R-:W-:Y:S02]  /*0140*/  SHF.L.U32 R6, R25, 0x2, RZ ;  /* 0x0000000219067819 */ /* 0x008fe400000006ff */
[----:B------:R-:W-:Y:S02]  /*0150*/  LOP3.LUT R7, R7, 0x7fffff8, RZ, 0xc0, !PT ;  /* 0x07fffff807077812 */ /* 0x000fe400078ec0ff */
[----:B------:R-:W-:Y:S02]  /*0160*/  LOP3.LUT R27, R6, 0x7fc, RZ, 0xc0, !PT ;  /* 0x000007fc061b7812 */ /* 0x000fe400078ec0ff */
[----:B------:R-:W-:Y:S02]  /*0170*/  IADD3 R7, -R7, R0, RZ ;  /* 0x0000000007077210 */ /* 0x000fe40007ffe1ff */
[----:B------:R-:W-:Y:S02]  /*0180*/  LEA R9, R0, R27, 0xf ;  /* 0x0000001b00097211 */ /* 0x000fe400078e78ff */
[----:B------:R-:W-:-:S02]  /*0190*/  SHF.L.U32 R7, R7, 0x5, RZ ;  /* 0x0000000507077819 */ /* 0x000fc400000006ff */
[----:B------:R-:W-:Y:S01]  /*01a0*/  LOP3.LUT R25, R25, 0x1ff, RZ, 0xc0, !PT ;  /* 0x000001ff19197812 */ /* 0x000fe200078ec0ff */
[----:B-----5:R-:W-:Y:S01]  /*01b0*/  IMAD.WIDE R2, R9, 0x4, R2 ;  /* 0x0000000409027825 */ /* 0x020fe200078e0202 */
[----:B------:R-:W-:Y:S02]  /*01c0*/  LEA R26, R27, UR4, 0x3 ;  /* 0x000000041b1a7c11 */ /* 0x000fe4000f8e18ff */
[----:B------:R-:W-:Y:S01]  /*01d0*/  LEA R24, R25, UR4, 0x3 ;  /* 0x0000000419187c11 */ /* 0x000fe2000f8e18ff */
[----:B----4-:R-:W-:Y:S01]  /*01e0*/  IMAD.WIDE R4, R7, 0x4, R4 ;  /* 0x0000000407047825 */ /* 0x010fe200078e0204 */
[----:B------:R-:W-:Y:S02]  /*01f0*/  LEA R25, R25, UR4, 0x2 ;  /* 0x0000000419197c11 */ /* 0x000fe4000f8e10ff */
[----:B------:R-:W-:Y:S02]  /*0200*/  LEA R27, R27, UR4, 0x2 ;  /* 0x000000041b1b7c11 */ /* 0x000fe4000f8e10ff */
[----:B------:R-:W-:-:S02]  /*0210*/  MOV R8, R4 ;  /* 0x0000000400087202 */ /* 0x000fc40000000f00 */
[----:B------:R-:W-:-:S07]  /*0220*/  MOV R45, R5 ;  /* 0x00000005002d7202 */ /* 0x000fce0000000f00 */
.L_x_1:
[----:B------:R-:W-:Y:S02]  /*0230*/  CS2R R4, SRZ ;  /* 0x0000000000047805 */ /* 0x000fe4000001ff00 */
[----:B------:R-:W-:-:S06]  /*0240*/  CS2R R6, SRZ ;  /* 0x0000000000067805 */ /* 0x000fcc000001ff00 */
[----:B------:R-:W2:Y:S01]  /*0250*/  @!P0 LDG.E.EF.128 R4, desc[UR8][R2.64] ;  /* 0x0000000802048981 */ /* 0x000ea2000c0e1d00 */
[----:B------:R-:W-:Y:S01]  /*0260*/  CS2R R30, SRZ ;  /* 0x00000000001e7805 */ /* 0x000fe2000001ff00 */
[----:B------:R-:W-:Y:S01]  /*0270*/  BAR.SYNC.DEFER_BLOCKING 0x0 ;  /* 0x0000000000007b1d */ /* 0x000fe20000010000 */
[----:B--2---:R-:W-:Y:S01]  /*0280*/  SEL R9, R4, RZ, !P0 ;  /* 0x000000ff04097207 */ /* 0x004fe20004000000 */
[----:B------:R-:W-:Y:S01]  /*0290*/  HFMA2.MMA R4, -RZ, RZ, 0, 0 ;  /* 0x00000000ff047435 */ /* 0x000fe200000001ff */
[----:B------:R-:W-:Y:S02]  /*02a0*/  SEL R5, R5, RZ, !P0 ;  /* 0x000000ff05057207 */ /* 0x000fe40004000000 */
[----:B------:R-:W-:Y:S01]  /*02b0*/  SEL R29, R6, RZ, !P0 ;  /* 0x000000ff061d7207 */ /* 0x000fe20004000000 */
[----:B------:R1:W-:Y:S01]  /*02c0*/  STS [R26], R9 ;  /* 0x000000091a007388 */ /* 0x0003e20000000800 */
[----:B------:R-:W-:Y:S02]  /*02d0*/  SEL R7, R7, RZ, !P0 ;  /* 0x000000ff07077207 */ /* 0x000fe40004000000 */
[----:B------:R-:W-:Y:S01]  /*02e0*/  MOV R6, RZ ;  /* 0x000000ff00067202 */ /* 0x000fe20000000f00 */
[----:B------:R-:W-:Y:S04]  /*02f0*/  STS [R26+0x8], R5 ;  /* 0x000008051a007388 */ /* 0x000fe80000000800 */
[----:B------:R2:W-:Y:S01]  /*0300*/  STS [R26+0x10], R29 ;  /* 0x0000101d1a007388 */ /* 0x0005e20000000800 */
[----:B-1----:R-:W-:-:S03]  /*0310*/  MOV R9, R45 ;  /* 0x0000002d00097202 */ /* 0x002fc60000000f00 */
[----:B------:R1:W-:Y:S01]  /*0320*/  STS [R26+0x18], R7 ;  /* 0x000018071a007388 */ /* 0x0003e20000000800 */
[----:B------:R-:W-:Y:S06]  /*0330*/  BAR.SYNC.DEFER_BLOCKING 0x0 ;  /* 0x0000000000007b1d */ /* 0x000fec0000010000 */
[----:B------:R-:W3:Y:S04]  /*0340*/  @!P0 LDG.E.EL R4, desc[UR8][R8.64] ;  /* 0x0000000808048981 */ /* 0x000ee8000c2e1900 */
[----:B------:R-:W1:Y:S04]  /*0350*/  @!P0 LDG.E.EL R6, desc[UR8][R8.64] ;  /* 0x0000000808068981 */ /* 0x000e68000c2e1900 */
[----:B------:R-:W4:Y:S04]  /*0360*/  @!P0 LDG.E.EL R30, desc[UR8][R8.64+0x4] ;  /* 0x00000408081e8981 */ /* 0x000f28000c2e1900 */
[----:B------:R-:W5:Y:S01]  /*0370*/  @!P0 LDG.E.EL R31, desc[UR8][R8.64+0x4] ;  /* 0x00000408081f8981 */ /* 0x000f62000c2e1900 */
[----:B------:R-:W-:Y:S01]  /*0380*/  ISETP.NE.U32.AND P1, PT, R22, -0x800, PT ;  /* 0xfffff8001600780c */ /* 0x000fe20003f25070 */
[----:B--2---:R-:W-:Y:S01]  /*0390*/  HFMA2.MMA R29, -RZ, RZ, 1.875, 0 ;  /* 0x3f800000ff1d7435 */ /* 0x004fe200000001ff */
[----:B------:R-:W-:Y:S01]  /*03a0*/  CS2R R40, SRZ ;  /* 0x0000000000287805 */ /* 0x000fe2000001ff00 */
[----:B------:R-:W2:Y:S01]  /*03b0*/  LDS R28, [R24] ;  /* 0x00000000181c7984 */ /* 0x000ea20000000800 */
[----:B------:R-:W-:-:S02]  /*03c0*/  ISETP.NE.AND.EX P1, PT, R23, -0x1, PT, P1 ;  /* 0xffffffff1700780c */ /* 0x000fc40003f25310 */
[----:B------:R-:W-:Y:S02]  /*03d0*/  CS2R R42, SRZ ;  /* 0x00000000002a7805 */ /* 0x000fe4000001ff00 */
[----:B------:R-:W-:Y:S01]  /*03e0*/  MOV R34, 0x3f800000 ;  /* 0x3f80000000227802 */ /* 0x000fe20000000f00 */
[----:B------:R-:W1:Y:S04]  /*03f0*/  LDS R32, [R24+0x1000] ;  /* 0x0010000018207984 */ /* 0x000e680000000800 */
[----:B------:R-:W1:Y:S04]  /*0400*/  LDS R33, [R24+0x2000] ;  /* 0x0020000018217984 */ /* 0x000e680000000800 */
[----:B------:R-:W1:Y:S01]  /*0410*/  LDS R36, [R24+0x3000] ;  /* 0x0030000018247984 */ /* 0x000e620000000800 */
[----:B---3--:R-:W-:-:S02]  /*0420*/  SEL R5, R4, RZ, !P0 ;  /* 0x000000ff04057207 */ /* 0x008fc40004000000 */
[----:B-1----:R-:W-:-:S03]  /*0430*/  SEL R7, R6, RZ, !P0 ;  /* 0x000000ff06077207 */ /* 0x002fc60004000000 */
[----:B--2---:R-:W-:Y:S01]  /*0440*/  FADD R28, R28, R5 ;  /* 0x000000051c1c7221 */ /* 0x004fe20000000000 */
[----:B----4-:R-:W-:Y:S01]  /*0450*/  SEL R30, R30, RZ, !P0 ;  /* 0x000000ff1e1e7207 */ /* 0x010fe20004000000 */
[----:B0-----:R-:W-:-:S03]  /*0460*/  FADD R32, R32, R7 ;  /* 0x0000000720207221 */ /* 0x001fc60000000000 */
[----:B------:R-:W-:Y:S02]  /*0470*/  MOV R35, R28 ;  /* 0x0000001c00237202 */ /* 0x000fe40000000f00 */
[----:B-----5:R-:W-:Y:S01]  /*0480*/  SEL R31, R31, RZ, !P0 ;  /* 0x000000ff1f1f7207 */ /* 0x020fe20004000000 */
[----:B------:R-:W-:Y:S01]  /*0490*/  FADD R33, R33, R30 ;  /* 0x0000001e21217221 */ /* 0x000fe20000000000 */
[----:B------:R-:W-:Y:S02]  /*04a0*/  MOV R30, 0x3f800000 ;  /* 0x3f800000001e7802 */ /* 0x000fe40000000f00 */
[----:B------:R-:W-:Y:S01]  /*04b0*/  MOV R37, R32 ;  /* 0x0000002000257202 */ /* 0x000fe20000000f00 */
[----:B------:R-:W-:Y:S01]  /*04c0*/  FADD R36, R36, R31 ;  /* 0x0000001f24247221 */ /* 0x000fe20000000000 */
[----:B------:R-:W-:Y:S01]  /*04d0*/  HFMA2.MMA R31, -RZ, RZ, 1.875, 0 ;  /* 0x3f800000ff1f7435 */ /* 0x000fe200000001ff */
[----:B------:R-:W-:-:S03]  /*04e0*/  MOV R38, R33 ;  /* 0x0000002100267202 */ /* 0x000fc60000000f00 */
[----:B------:R-:W-:Y:S01]  /*04f0*/  MOV R39, R36 ;  /* 0x0000002400277202 */ /* 0x000fe20000000f00 */
[----:B------:R-:W-:Y:S06]  /*0500*/  @!P1 BRA `(.L_x_0) ;  /* 0x0000000000e09947 */ /* 0x000fec0003800000 */
[----:B------:R-:W-:Y:S01]  /*0510*/  FADD R29, R10, 1 ;  /* 0x3f8000000a1d7421 */ /* 0x000fe20000000000 */
[----:B------:R-:W-:Y:S01]  /*0520*/  FADD R41, R28, -R18 ;  /* 0x800000121c297221 */ /* 0x000fe20000000000 */
[----:B------:R-:W-:Y:S01]  /*0530*/  FADD R30, R11, 1 ;  /* 0x3f8000000b1e7421 */ /* 0x000fe20000000000 */
[----:B------:R-:W-:Y:S01]  /*0540*/  FADD R34, R13, 1 ;  /* 0x3f8000000d227421 */ /* 0x000fe20000000000 */
[C---:B------:R-:W-:Y:S01]  /*0550*/  FMUL R4, R29.reuse, 0.25 ;  /* 0x3e8000001d047820 */ /* 0x040fe20000400000 */
[----:B------:R-:W-:Y:S01]  /*0560*/  FSETP.GEU.AND P1, PT, |R29|, 1.175494350822287508e-38, PT ;  /* 0x008000001d00780b */ /* 0x000fe20003f2e200 */
[----:B------:R-:W-:Y:S01]  /*0570*/  FMUL R6, R41, 0.25 ;  /* 0x3e80000029067820 */ /* 0x000fe20000400000 */
[----:B------:R-:W-:Y:S01]  /*0580*/  FSETP.GT.AND P6, PT, |R29|, 8.50705917302346158658e+37, PT ;  /* 0x7e8000001d00780b */ /* 0x000fe20003fc4200 */
[----:B------:R-:W-:Y:S01]  /*0590*/  FADD R31, R12, 1 ;  /* 0x3f8000000c1f7421 */ /* 0x000fe20000000000 */
[C---:B------:R-:W-:Y:S01]  /*05a0*/  FSETP.GEU.AND P2, PT, |R30|.reuse, 1.175494350822287508e-38, PT ;  /* 0x008000001e00780b */ /* 0x040fe20003f4e200 */
[----:B------:R-:W-:Y:S01]  /*05b0*/  FMUL R5, R30, 0.25 ;  /* 0x3e8000001e057820 */ /* 0x000fe20000400000 */
[----:B------:R-:W-:Y:S01]  /*05c0*/  FSEL R4, R4, R29, P6 ;  /* 0x0000001d04047208 */ /* 0x000fe20003000000 */
[----:B------:R-:W-:Y:S01]  /*05d0*/  FMUL R7, R34, 0.25 ;  /* 0x3e80000022077820 */ /* 0x000fe20000400000 */
[----:B------:R-:W-:Y:S01]  /*05e0*/  FSEL R6, R6, R41, P6 ;  /* 0x0000002906067208 */ /* 0x000fe20003000000 */
[C---:B------:R-:W-:Y:S01]  /*05f0*/  FMUL R38, R31.reuse, 0.25 ;  /* 0x3e8000001f267820 */ /* 0x040fe20000400000 */
[----:B------:R-:W-:Y:S01]  /*0600*/  FSETP.GEU.AND P6, PT, |R34|, 1.175494350822287508e-38, PT ;  /* 0x008000002200780b */ /* 0x000fe20003fce200 */
[----:B------:R-:W-:Y:S01]  /*0610*/  FADD R40, R32, -R19 ;  /* 0x8000001320287221 */ /* 0x000fe20000000000 */
[----:B------:R-:W-:Y:S01]  /*0620*/  FSETP.GEU.AND P4, PT, |R31|, 1.175494350822287508e-38, PT ;  /* 0x008000001f00780b */ /* 0x000fe20003f8e200 */
[----:B------:R-:W-:Y:S01]  /*0630*/  @!P1 FMUL R4, R4, 16777216 ;  /* 0x4b80000004049820 */ /* 0x000fe20000400000 */
[----:B------:R-:W-:Y:S01]  /*0640*/  FSETP.GT.AND P3, PT, |R30|, 8.50705917302346158658e+37, PT ;  /* 0x7e8000001e00780b */ /* 0x000fe20003f64200 */
[----:B------:R-:W-:Y:S01]  /*0650*/  @!P1 FMUL R6, R6, 16777216 ;  /* 0x4b80000006069820 */ /* 0x000fe20000400000 */
[----:B------:R-:W-:Y:S01]  /*0660*/  FSETP.GT.AND P1, PT, |R34|, 8.50705917302346158658e+37, PT ;  /* 0x7e8000002200780b */ /* 0x000fe20003f24200 */
[----:B------:R-:W-:Y:S01]  /*0670*/  FADD R43, R33, -R20 ;  /* 0x80000014212b7221 */ /* 0x000fe20000000000 */
[----:B------:R-:W-:Y:S01]  /*0680*/  FSETP.GT.AND P5, PT, |R31|, 8.50705917302346158658e+37, PT ;  /* 0x7e8000001f00780b */ /* 0x000fe20003fa4200 */
[----:B------:R0:W1:Y:S01]  /*0690*/  MUFU.RCP R35, R4 ;  /* 0x0000000400237308 */ /* 0x0000620000001000 */
[----:B------:R-:W-:Y:S01]  /*06a0*/  FSEL R5, R5, R30, P3 ;  /* 0x0000001e05057208 */ /* 0x000fe20001800000 */
[----:B------:R-:W-:Y:S01]  /*06b0*/  FADD R42, R36, -R21 ;  /* 0x80000015242a7221 */ /* 0x000fe20000000000 */
[----:B------:R-:W-:Y:S01]  /*06c0*/  FSEL R44, R7, R34, P1 ;  /* 0x00000022072c7208 */ /* 0x000fe20000800000 */
[----:B------:R-:W-:Y:S01]  /*06d0*/  FMUL R7, R40, 0.25 ;  /* 0x3e80000028077820 */ /* 0x000fe20000400000 */
[----:B------:R-:W-:Y:S01]  /*06e0*/  FSEL R37, R38, R31, P5 ;  /* 0x0000001f26257208 */ /* 0x000fe20002800000 */
[----:B------:R-:W-:-:S02]  /*06f0*/  @!P2 FMUL R5, R5, 16777216 ;  /* 0x4b8000000505a820 */ /* 0x000fc40000400000 */
[----:B------:R-:W-:Y:S01]  /*0700*/  @!P6 FMUL R44, R44, 16777216 ;  /* 0x4b8000002c2ce820 */ /* 0x000fe20000400000 */
[----:B0-----:R-:W-:Y:S01]  /*0710*/  FMUL R4, R43, 0.25 ;  /* 0x3e8000002b047820 */ /* 0x001fe20000400000 */
[----:B------:R-:W-:Y:S01]  /*0720*/  @!P4 FMUL R37, R37, 16777216 ;  /* 0x4b8000002525c820 */ /* 0x000fe20000400000 */
[----:B------:R0:W2:Y:S01]  /*0730*/  MUFU.RCP R38, R5 ;  /* 0x0000000500267308 */ /* 0x0000a20000001000 */
[----:B------:R-:W-:Y:S02]  /*0740*/  FSEL R7, R7, R40, P3 ;  /* 0x0000002807077208 */ /* 0x000fe40001800000 */
[----:B------:R-:W-:Y:S01]  /*0750*/  FSEL R4, R4, R43, P5 ;  /* 0x0000002b04047208 */ /* 0x000fe20002800000 */
[----:B-1----:R-:W-:Y:S02]  /*0760*/  FFMA R35, R35, R6, R18 ;  /* 0x0000000623237223 */ /* 0x002fe40000000012 */
[----:B------:R-:W-:Y:S02]  /*0770*/  @!P2 FMUL R7, R7, 16777216 ;  /* 0x4b8000000707a820 */ /* 0x000fe40000400000 */
[----:B------:R2:W1:Y:S01]  /*0780*/  MUFU.RCP R39, R37 ;  /* 0x0000002500277308 */ /* 0x0004620000001000 */
[----:B0-----:R-:W-:Y:S01]  /*0790*/  FMUL R5, R42, 0.25 ;  /* 0x3e8000002a057820 */ /* 0x001fe20000400000 */
[----:B------:R-:W-:-:S04]  /*07a0*/  @!P4 FMUL R4, R4, 16777216 ;  /* 0x4b8000000404c820 */ /* 0x000fc80000400000 */
[----:B------:R-:W-:Y:S02]  /*07b0*/  FSEL R5, R5, R42, P1 ;  /* 0x0000002a05057208 */ /* 0x000fe40000800000 */
[----:B------:R-:W0:Y:S01]  /*07c0*/  MUFU.RCP R44, R44 ;  /* 0x0000002c002c7308 */ /* 0x000e220000001000 */
[----:B--2---:R-:W-:Y:S02]  /*07d0*/  FFMA R37, R38, R7, R19 ;  /* 0x0000000726257223 */ /* 0x004fe40000000013 */
[----:B------:R-:W-:Y:S01]  /*07e0*/  @!P6 FMUL R5, R5, 16777216 ;  /* 0x4b8000000505e820 */ /* 0x000fe20000400000 */
[----:B-1----:R-:W-:Y:S01]  /*07f0*/  FFMA R38, R39, R4, R20 ;  /* 0x0000000427267223 */ /* 0x002fe20000000014 */
[----:B------:R-:W-:-:S04]  /*0800*/  FADD R4, R28, -R35 ;  /* 0x800000231c047221 */ /* 0x000fc80000000000 */
[----:B------:R-:W-:Y:S01]  /*0810*/  FFMA R41, R41, R4, R14 ;  /* 0x0000000429297223 */ /* 0x000fe2000000000e */
[----:B------:R-:W-:Y:S01]  /*0820*/  FADD R4, R33, -R38 ;  /* 0x8000002621047221 */ /* 0x000fe20000000000 */
[----:B0-----:R-:W-:Y:S01]  /*0830*/  FFMA R39, R44, R5, R21 ;  /* 0x000000052c277223 */ /* 0x001fe20000000015 */
[----:B------:R-:W-:Y:S02]  /*0840*/  FADD R5, R32, -R37 ;  /* 0x8000002520057221 */ /* 0x000fe40000000000 */
[----:B------:R-:W-:Y:S02]  /*0850*/  FFMA R43, R43, R4, R16 ;  /* 0x000000042b2b7223 */ /* 0x000fe40000000010 */
[----:B------:R-:W-:Y:S01]  /*0860*/  FFMA R40, R40, R5, R15 ;  /* 0x0000000528287223 */ /* 0x000fe2000000000f */
[----:B------:R-:W-:-:S04]  /*0870*/  FADD R5, R36, -R39 ;  /* 0x8000002724057221 */ /* 0x000fc80000000000 */
[----:B------:R-:W-:-:S07]  /*0880*/  FFMA R42, R42, R5, R17 ;  /* 0x000000052a2a7223 */ /* 0x000fce0000000011 */
.L_x_0:
[----:B------:R-:W-:Y:S01]  /*0890*/  BAR.SYNC.DEFER_BLOCKING 0x0 ;  /* 0x0000000000007b1d */ /* 0x000fe20000010000 */
[----:B------:R-:W-:Y:S02]  /*08a0*/  IADD3 R8, P2, R8, 0x8, RZ ;  /* 0x0000000808087810 */ /* 0x000fe40007f5e0ff */
[----:B------:R-:W-:Y:S02]  /*08b0*/  FSEL R18, R35, R18, !P0 ;  /* 0x0000001223127208 */ /* 0x000fe40004000000 */
[----:B------:R-:W-:Y:S02]  /*08c0*/  IADD3.X R45, RZ, R9, RZ, P2, !PT ;  /* 0x00000009ff2d7210 */ /* 0x000fe400017fe4ff */
[----:B------:R-:W-:Y:S02]  /*08d0*/  FSEL R19, R37, R19, !P0 ;  /* 0x0000001325137208 */ /* 0x000fe40004000000 */
[----:B------:R-:W-:Y:S02]  /*08e0*/  FSEL R20, R38, R20, !P0 ;  /* 0x0000001426147208 */ /* 0x000fe40004000000 */
[----:B------:R-:W-:-:S02]  /*08f0*/  FSEL R21, R39, R21, !P0 ;  /* 0x0000001527157208 */ /* 0x000fc40004000000 */
[----:B------:R-:W-:Y:S02]  /*0900*/  FSEL R14, R41, R14, !P0 ;  /* 0x0000000e290e7208 */ /* 0x000fe40004000000 */
[----:B------:R-:W-:Y:S02]  /*0910*/  FSEL R15, R40, R15, !P0 ;  /* 0x0000000f280f7208 */ /* 0x000fe40004000000 */
[----:B------:R-:W-:Y:S02]  /*0920*/  FSEL R16, R43, R16, !P0 ;  /* 0x000000102b107208 */ /* 0x000fe40004000000 */
[----:B------:R-:W-:Y:S02]  /*0930*/  FSEL R17, R42, R17, !P0 ;  /* 0x000000112a117208 */ /* 0x000fe40004000000 */
[----:B------:R-:W-:Y:S02]  /*0940*/  FSEL R10, R29, R10, !P0 ;  /* 0x0000000a1d0a7208 */ /* 0x000fe40004000000 */
[----:B------:R-:W-:Y:S01]  /*0950*/  FSEL R11, R30, R11, !P0 ;  /* 0x0000000b1e0b7208 */ /* 0x000fe20004000000 */
[----:B------:R-:W-:Y:S01]  /*0960*/  STS [R25], R28 ;  /* 0x0000001c19007388 */ /* 0x000fe20000000800 */
[----:B------:R-:W-:-:S02]  /*0970*/  FSEL R12, R31, R12, !P0 ;  /* 0x0000000c1f0c7208 */ /* 0x000fc40004000000 */
[----:B------:R-:W-:Y:S01]  /*0980*/  FSEL R13, R34, R13, !P0 ;  /* 0x0000000d220d7208 */ /* 0x000fe20004000000 */
[----:B------:R-:W-:Y:S04]  /*0990*/  STS [R25+0x800], R32 ;  /* 0x0008002019007388 */ /* 0x000fe80000000800 */
[----:B------:R-:W-:Y:S04]  /*09a0*/  STS [R25+0x1000], R33 ;  /* 0x0010002119007388 */ /* 0x000fe80000000800 */
[----:B------:R-:W-:Y:S01]  /*09b0*/  STS [R25+0x1800], R36 ;  /* 0x0018002419007388 */ /* 0x000fe20000000800 */
[----:B------:R-:W-:Y:S06]  /*09c0*/  BAR.SYNC.DEFER_BLOCKING 0x0 ;  /* 0x0000000000007b1d */ /* 0x000fec0000010000 */
[----:B------:R-:W0:Y:S04]  /*09d0*/  LDS.128 R4, [R27] ;  /* 0x000000001b047984 */ /* 0x000e280000000c00 */
[----:B0-----:R0:W-:Y:S02]  /*09e0*/  @!P0 STG.E.128 desc[UR8][R2.64], R4 ;  /* 0x0000000402008986 */ /* 0x0011e4000c101d08 */
[----:B0-----:R-:W-:-:S04]  /*09f0*/  IADD3 R2, P1, R2, 0x2000, RZ ;  /* 0x0000200002027810 */ /* 0x001fc80007f3e0ff */
[----:B------:R-:W-:Y:S02]  /*0a00*/  IADD3.X R3, RZ, R3, RZ, P1, !PT ;  /* 0x00000003ff037210 */ /* 0x000fe40000ffe4ff */
[----:B------:R-:W-:-:S04]  /*0a10*/  IADD3 R22, P1, R22, 0x800, RZ ;  /* 0x0000080016167810 */ /* 0x000fc80007f3e0ff */
[----:B------:R-:W-:Y:S02]  /*0a20*/  IADD3.X R23, RZ, R23, RZ, P1, !PT ;  /* 0x00000017ff177210 */ /* 0x000fe40000ffe4ff */
[----:B------:R-:W-:-:S04]  /*0a30*/  ISETP.GE.U32.AND P1, PT, R22, 0x7800, PT ;  /* 0x000078001600780c */ /* 0x000fc80003f26070 */
[----:B------:R-:W-:-:S13]  /*0a40*/  ISETP.GE.U32.AND.EX P1, PT, R23, RZ, PT, P1 ;  /* 0x000000ff1700720c */ /* 0x000fda0003f26110 */
[----:B------:R-:W-:Y:S05]  /*0a50*/  @!P1 BRA `(.L_x_1) ;  /* 0xfffffff400f49947 */ /* 0x000fea000383ffff */
[----:B------:R-:W-:Y:S01]  /*0a60*/  FADD R7, R10, R11 ;  /* 0x0000000b0a077221 */ /* 0x000fe20000000000 */
[----:B------:R-:W-:Y:S01]  /*0a70*/  FMUL R8, R11, 0.25 ;  /* 0x3e8000000b087820 */ /* 0x000fe20000400000 */
[----:B------:R-:W-:Y:S01]  /*0a80*/  FADD R19, -R18, R19 ;  /* 0x0000001312137221 */ /* 0x000fe20000000100 */
[----:B------:R-:W-:Y:S01]  /*0a90*/  FMUL R24, R13, 0.25 ;  /* 0x3e8000000d187820 */ /* 0x000fe20000400000 */
[C---:B------:R-:W-:Y:S01]  /*0aa0*/  FMUL R2, R7.reuse, 0.25 ;  /* 0x3e80000007027820 */ /* 0x040fe20000400000 */
[----:B------:R-:W-:Y:S01]  /*0ab0*/  BAR.SYNC.DEFER_BLOCKING 0x0 ;  /* 0x0000000000007b1d */ /* 0x000fe20000010000 */
[C---:B------:R-:W-:Y:S01]  /*0ac0*/  FSETP.GEU.AND P5, PT, |R7|.reuse, 1.175494350822287508e-38, PT ;  /* 0x008000000700780b */ /* 0x040fe20003fae200 */
[----:B------:R-:W-:Y:S01]  /*0ad0*/  FADD R22, R12, R7 ;  /* 0x000000070c167221 */ /* 0x000fe20000000000 */
[----:B------:R-:W-:Y:S01]  /*0ae0*/  FSETP.GT.AND P3, PT, |R7|, 8.50705917302346158658e+37, PT ;  /* 0x7e8000000700780b */ /* 0x000fe20003f64200 */
[----:B------:R-:W-:Y:S02]  /*0af0*/  FADD R15, R14, R15 ;  /* 0x0000000f0e0f7221 */ /* 0x000fe40000000000 */
[----:B------:R-:W-:Y:S01]  /*0b00*/  FMUL R9, R22, 0.25 ;  /* 0x3e80000016097820 */ /* 0x000fe20000400000 */
[----:B------:R-:W-:Y:S01]  /*0b10*/  FSEL R6, R2, R7, P3 ;  /* 0x0000000702067208 */ /* 0x000fe20001800000 */
[----:B------:R-:W-:Y:S01]  /*0b20*/  FADD R2, R13, R22 ;  /* 0x000000160d027221 */ /* 0x000fe20000000000 */
[C---:B------:R-:W-:Y:S01]  /*0b30*/  FSETP.GEU.AND P1, PT, |R22|.reuse, 1.175494350822287508e-38, PT ;  /* 0x008000001600780b */ /* 0x040fe20003f2e200 */
[----:B------:R-:W0:Y:S01]  /*0b40*/  S2UR UR4, SR_CgaCtaId ;  /* 0x00000000000479c3 */ /* 0x000e220000008800 */
[----:B------:R-:W-:Y:S01]  /*0b50*/  FSETP.GT.AND P4, PT, |R22|, 8.50705917302346158658e+37, PT ;  /* 0x7e8000001600780b */ /* 0x000fe20003f84200 */
[C---:B------:R-:W-:Y:S01]  /*0b60*/  FMUL R25, R2.reuse, 0.25 ;  /* 0x3e80000002197820 */ /* 0x040fe20000400000 */
[----:B------:R-:W-:Y:S01]  /*0b70*/  FSETP.GEU.AND P2, PT, |R2|, 1.175494350822287508e-38, PT ;  /* 0x008000000200780b */ /* 0x000fe20003f4e200 */
[----:B------:R-:W-:Y:S01]  /*0b80*/  @!P5 FMUL R6, R6, 16777216 ;  /* 0x4b8000000606d820 */ /* 0x000fe20000400000 */
[----:B------:R-:W-:Y:S01]  /*0b90*/  FSEL R23, R9, R22, P4 ;  /* 0x0000001609177208 */ /* 0x000fe20002000000 */
[----:B------:R-:W-:Y:S01]  /*0ba0*/  FMUL R9, R12, 0.25 ;  /* 0x3e8000000c097820 */ /* 0x000fe20000400000 */
[----:B------:R-:W-:Y:S01]  /*0bb0*/  FSEL R11, R8, R11, P3 ;  /* 0x0000000b080b7208 */ /* 0x000fe20001800000 */
[----:B------:R-:W-:Y:S01]  /*0bc0*/  UMOV UR5, 0x400 ;  /* 0x0000040000057882 */ /* 0x000fe20000000000 */
[----:B------:R-:W-:Y:S01]  /*0bd0*/  FSETP.GT.AND P3, PT, |R2|, 8.50705917302346158658e+37, PT ;  /* 0x7e8000000200780b */ /* 0x000fe20003f64200 */
[----:B------:R-:W1:Y:S01]  /*0be0*/  MUFU.RCP R6, R6 ;  /* 0x0000000600067308 */ /* 0x000e620000001000 */
[----:B------:R-:W-:Y:S01]  /*0bf0*/  FSEL R12, R9, R12, P4 ;  /* 0x0000000c090c7208 */ /* 0x000fe20002000000 */
[----:B------:R-:W-:Y:S01]  /*0c00*/  @!P1 FMUL R23, R23, 16777216 ;  /* 0x4b80000017179820 */ /* 0x000fe20000400000 */
[----:B------:R-:W-:Y:S01]  /*0c10*/  FSEL R8, R25, R2, P3 ;  /* 0x0000000219087208 */ /* 0x000fe20001800000 */
[----:B------:R-:W-:Y:S01]  /*0c20*/  @!P5 FMUL R11, R11, 16777216 ;  /* 0x4b8000000b0bd820 */ /* 0x000fe20000400000 */
[----:B------:R-:W-:Y:S01]  /*0c30*/  FSETP.NEU.AND P4, PT, R7, RZ, PT ;  /* 0x000000ff0700720b */ /* 0x000fe20003f8d000 */
[----:B------:R-:W-:Y:S01]  /*0c40*/  @!P1 FMUL R12, R12, 16777216 ;  /* 0x4b8000000c0c9820 */ /* 0x000fe20000400000 */
[----:B------:R-:W-:Y:S01]  /*0c50*/  FMUL R9, R19, R19 ;  /* 0x0000001313097220 */ /* 0x000fe20000400000 */
[----:B------:R-:W2:Y:S01]  /*0c60*/  MUFU.RCP R23, R23 ;  /* 0x0000001700177308 */ /* 0x000ea20000001000 */
[----:B------:R-:W-:Y:S01]  /*0c70*/  @!P2 FMUL R8, R8, 16777216 ;  /* 0x4b8000000808a820 */ /* 0x000fe20000400000 */
[----:B------:R-:W-:Y:S01]  /*0c80*/  FSEL R13, R24, R13, P3 ;  /* 0x0000000d180d7208 */ /* 0x000fe20001800000 */
[----:B------:R-:W-:Y:S01]  /*0c90*/  FMUL R9, R10, R9 ;  /* 0x000000090a097220 */ /* 0x000fe20000400000 */
[----:B------:R-:W-:Y:S01]  /*0ca0*/  FSETP.NEU.AND P1, PT, R22, RZ, PT ;  /* 0x000000ff1600720b */ /* 0x000fe20003f2d000 */
[----:B------:R-:W-:Y:S01]  /*0cb0*/  FADD R10, R2, R2 ;  /* 0x00000002020a7221 */ /* 0x000fe20000000000 */
[----:B0-----:R-:W-:Y:S01]  /*0cc0*/  UPRMT UR6, UR4, 0x654, UR5 ;  /* 0x0000065404067896 */ /* 0x001fe20008000005 */
[----:B-1----:R-:W-:Y:S01]  /*0cd0*/  FMUL R6, R6, R11 ;  /* 0x0000000b06067220 */ /* 0x002fe20000400000 */
[----:B------:R-:W0:Y:S01]  /*0ce0*/  MUFU.RCP R8, R8 ;  /* 0x0000000800087308 */ /* 0x000e220000001000 */
[----:B------:R-:W-:Y:S01]  /*0cf0*/  @!P2 FMUL R13, R13, 16777216 ;  /* 0x4b8000000d0da820 */ /* 0x000fe20000400000 */
[C---:B------:R-:W-:Y:S01]  /*0d00*/  FSETP.GEU.AND P3, PT, |R10|.reuse, 1.175494350822287508e-38, PT ;  /* 0x008000000a00780b */ /* 0x040fe20003f6e200 */
[----:B------:R-:W-:Y:S01]  /*0d10*/  FMUL R11, R10, 0.25 ;  /* 0x3e8000000a0b7820 */ /* 0x000fe20000400000 */
[----:B------:R-:W-:Y:S01]  /*0d20*/  FSEL R6, R6, RZ, P4 ;  /* 0x000000ff06067208 */ /* 0x000fe20002000000 */
[----:B------:R-:W1:Y:S01]  /*0d30*/  S2UR UR5, SR_CgaCtaId ;  /* 0x00000000000579c3 */ /* 0x000e620000008800 */
[----:B------:R-:W-:Y:S01]  /*0d40*/  FSETP.NEU.AND P2, PT, R2, RZ, PT ;  /* 0x000000ff0200720b */ /* 0x000fe20003f4d000 */
[----:B--2---:R-:W-:Y:S01]  /*0d50*/  FMUL R23, R23, R12 ;  /* 0x0000000c17177220 */ /* 0x004fe20000400000 */
[----:B------:R-:W-:Y:S01]  /*0d60*/  UMOV UR4, 0x400 ;  /* 0x0000040000047882 */ /* 0x000fe20000000000 */
[----:B------:R-:W-:Y:S01]  /*0d70*/  FFMA R19, R19, R6, R18 ;  /* 0x0000000613137223 */ /* 0x000fe20000000012 */
[----:B------:R-:W-:-:S02]  /*0d80*/  FFMA R9, R6, R9, R15 ;  /* 0x0000000906097223 */ /* 0x000fc4000000000f */
[----:B------:R-:W-:Y:S01]  /*0d90*/  FSEL R23, R23, RZ, P1 ;  /* 0x000000ff17177208 */ /* 0x000fe20000800000 */
[----:B------:R-:W-:Y:S01]  /*0da0*/  FADD R20, R20, -R19 ;  /* 0x8000001314147221 */ /* 0x000fe20000000000 */
[----:B------:R-:W-:Y:S01]  /*0db0*/  FSETP.GT.AND P1, PT, |R10|, 8.50705917302346158658e+37, PT ;  /* 0x7e8000000a00780b */ /* 0x000fe20003f24200 */
[----:B0-----:R-:W-:Y:S01]  /*0dc0*/  FMUL R8, R8, R13 ;  /* 0x0000000d08087220 */ /* 0x001fe20000400000 */
[----:B------:R-:W-:Y:S01]  /*0dd0*/  FADD R16, R16, R9 ;  /* 0x0000000910107221 */ /* 0x000fe20000000000 */
[C---:B------:R-:W-:Y:S01]  /*0de0*/  FMUL R6, R20.reuse, R20 ;  /* 0x0000001414067220 */ /* 0x040fe20000400000 */
[----:B------:R-:W-:Y:S01]  /*0df0*/  FFMA R20, R20, R23, R19 ;  /* 0x0000001714147223 */ /* 0x000fe20000000013 */
[----:B------:R-:W-:Y:S02]  /*0e00*/  FSEL R12, R11, R10, P1 ;  /* 0x0000000a0b0c7208 */ /* 0x000fe40000800000 */
[----:B------:R-:W-:Y:S01]  /*0e10*/  FSEL R8, R8, RZ, P2 ;  /* 0x000000ff08087208 */ /* 0x000fe20001000000 */
[--C-:B------:R-:W-:Y:S01]  /*0e20*/  FADD R21, R21, -R20.reuse ;  /* 0x8000001415157221 */ /* 0x100fe20000000000 */
[----:B------:R-:W-:Y:S01]  /*0e30*/  FMUL R6, R7, R6 ;  /* 0x0000000607067220 */ /* 0x000fe20000400000 */
[----:B------:R-:W-:Y:S01]  /*0e40*/  @!P3 FMUL R12, R12, 16777216 ;  /* 0x4b8000000c0cb820 */ /* 0x000fe20000400000 */
[----:B------:R-:W-:Y:S01]  /*0e50*/  FSEL R25, R25, R2, P1 ;  /* 0x0000000219197208 */ /* 0x000fe20000800000 */
[----:B------:R-:W-:Y:S01]  /*0e60*/  FFMA R20, R21, R8, R20 ;  /* 0x0000000815147223 */ /* 0x000fe20000000014 */
[----:B------:R-:W-:Y:S01]  /*0e70*/  FFMA R6, R23, R6, R16 ;  /* 0x0000000617067223 */ /* 0x000fe20000000010 */
[----:B------:R-:W-:Y:S01]  /*0e80*/  FMUL R7, R21, R21 ;  /* 0x0000001515077220 */ /* 0x000fe20000400000 */
[----:B------:R-:W-:Y:S01]  /*0e90*/  FSETP.NEU.AND P2, PT, R10, RZ, PT ;  /* 0x000000ff0a00720b */ /* 0x000fe20003f4d000 */
[----:B------:R-:W0:Y:S01]  /*0ea0*/  MUFU.RCP R12, R12 ;  /* 0x0000000c000c7308 */ /* 0x000e220000001000 */
[----:B------:R-:W2:Y:S01]  /*0eb0*/  SHFL.BFLY PT, R9, R20, 0x10, 0x1f ;  /* 0x0e001f0014097f89 */ /* 0x000ea200000e0000 */
[----:B------:R-:W-:Y:S01]  /*0ec0*/  FADD R17, R17, R6 ;  /* 0x0000000611117221 */ /* 0x000fe20000000000 */
[----:B------:R-:W-:Y:S01]  /*0ed0*/  FMUL R7, R22, R7 ;  /* 0x0000000716077220 */ /* 0x000fe20000400000 */
[----:B------:R-:W-:Y:S01]  /*0ee0*/  @!P3 FMUL R25, R25, 16777216 ;  /* 0x4b8000001919b820 */ /* 0x000fe20000400000 */
[----:B-1----:R-:W-:-:S02]  /*0ef0*/  UPRMT UR4, UR5, 0x654, UR4 ;  /* 0x0000065405047896 */ /* 0x002fc40008000004 */
[----:B------:R-:W-:Y:S01]  /*0f00*/  FFMA R7, R8, R7, R17 ;  /* 0x0000000708077223 */ /* 0x000fe20000000011 */
[----:B------:R-:W-:-:S04]  /*0f10*/  FADD R8, R10, R10 ;  /* 0x0000000a0a087221 */ /* 0x000fc80000000000 */
[----:B------:R-:W1:Y:S01]  /*0f20*/  SHFL.BFLY PT, R6, R7, 0x10, 0x1f ;  /* 0x0e001f0007067f89 */ /* 0x000e6200000e0000 */
[C---:B------:R-:W-:Y:S01]  /*0f30*/  FSETP.GEU.AND P3, PT, |R8|.reuse, 1.175494350822287508e-38, PT ;  /* 0x008000000800780b */ /* 0x040fe20003f6e200 */
[----:B------:R-:W-:Y:S01]  /*0f40*/  FMUL R15, R8, 0.25 ;  /* 0x3e800000080f7820 */ /* 0x000fe20000400000 */
[----:B0-----:R-:W-:Y:S01]  /*0f50*/  FMUL R25, R12, R25 ;  /* 0x000000190c197220 */ /* 0x001fe20000400000 */
[C---:B------:R-:W-:Y:S01]  /*0f60*/  FSETP.GT.AND P1, PT, |R8|.reuse, 8.50705917302346158658e+37, PT ;  /* 0x7e8000000800780b */ /* 0x040fe20003f24200 */
[----:B------:R-:W-:-:S03]  /*0f70*/  FADD R14, R8, R8 ;  /* 0x00000008080e7221 */ /* 0x000fc60000000000 */
[----:B------:R-:W-:Y:S01]  /*0f80*/  FSEL R25, R25, RZ, P2 ;  /* 0x000000ff19197208 */ /* 0x000fe20001000000 */
[----:B------:R-:W-:Y:S01]  /*0f90*/  FMUL R17, R14, 0.25 ;  /* 0x3e8000000e117820 */ /* 0x000fe20000400000 */
[----:B------:R-:W-:Y:S02]  /*0fa0*/  FSEL R12, R15, R8, P1 ;  /* 0x000000080f0c7208 */ /* 0x000fe40000800000 */
[----:B------:R-:W-:Y:S01]  /*0fb0*/  FSEL R11, R11, R10, P1 ;  /* 0x0000000a0b0b7208 */ /* 0x000fe20000800000 */
[----:B--2---:R-:W-:Y:S01]  /*0fc0*/  FADD R9, -R20, R9 ;  /* 0x0000000914097221 */ /* 0x004fe20000000100 */
[----:B------:R-:W-:Y:S01]  /*0fd0*/  FSETP.NEU.AND P2, PT, R8, RZ, PT ;  /* 0x000000ff0800720b */ /* 0x000fe20003f4d000 */
[----:B------:R-:W-:Y:S01]  /*0fe0*/  @!P3 FMUL R12, R12, 16777216 ;  /* 0x4b8000000c0cb820 */ /* 0x000fe20000400000 */
[C---:B------:R-:W-:Y:S01]  /*0ff0*/  FSETP.GT.AND P1, PT, |R14|.reuse, 8.50705917302346158658e+37, PT ;  /* 0x7e8000000e00780b */ /* 0x040fe20003f24200 */
[C---:B------:R-:W-:Y:S01]  /*1000*/  FMUL R13, R9.reuse, R9 ;  /* 0x00000009090d7220 */ /* 0x040fe20000400000 */
[----:B------:R-:W-:Y:S01]  /*1010*/  FFMA R9, R9, R25, R20 ;  /* 0x0000001909097223 */ /* 0x000fe20000000014 */
[----:B------:R-:W-:Y:S01]  /*1020*/  @!P3 FMUL R11, R11, 16777216 ;  /* 0x4b8000000b0bb820 */ /* 0x000fe20000400000 */
[----:B------:R-:W-:Y:S01]  /*1030*/  FSETP.GEU.AND P3, PT, |R14|, 1.175494350822287508e-38, PT ;  /* 0x008000000e00780b */ /* 0x000fe20003f6e200 */
[----:B------:R-:W-:Y:S01]  /*1040*/  FMUL R13, R2, R13 ;  /* 0x0000000d020d7220 */ /* 0x000fe20000400000 */
[----:B------:R-:W0:Y:S01]  /*1050*/  MUFU.RCP R12, R12 ;  /* 0x0000000c000c7308 */ /* 0x000e220000001000 */
[----:B------:R-:W2:Y:S01]  /*1060*/  SHFL.BFLY PT, R2, R9, 0x8, 0x1f ;  /* 0x0d001f0009027f89 */ /* 0x000ea200000e0000 */
[----:B-1----:R-:W-:Y:S01]  /*1070*/  FADD R6, R7, R6 ;  /* 0x0000000607067221 */ /* 0x002fe20000000000 */
[----:B------:R-:W-:-:S03]  /*1080*/  FSEL R15, R15, R8, P1 ;  /* 0x000000080f0f7208 */ /* 0x000fc60000800000 */
[----:B------:R-:W-:-:S05]  /*1090*/  FFMA R6, R25, R13, R6 ;  /* 0x0000000d19067223 */ /* 0x000fca0000000006 */
[----:B------:R-:W1:Y:S01]  /*10a0*/  SHFL.BFLY PT, R7, R6, 0x8, 0x1f ;  /* 0x0d001f0006077f89 */ /* 0x000e6200000e0000 */
[----:B------:R-:W-:Y:S01]  /*10b0*/  @!P3 FMUL R15, R15, 16777216 ;  /* 0x4b8000000f0fb820 */ /* 0x000fe20000400000 */
[----:B0-----:R-:W-:Y:S01]  /*10c0*/  FMUL R11, R12, R11 ;  /* 0x0000000b0c0b7220 */ /* 0x001fe20000400000 */
[----:B------:R-:W-:Y:S02]  /*10d0*/  FSEL R12, R17, R14, P1 ;  /* 0x0000000e110c7208 */ /* 0x000fe40000800000 */
[----:B------:R-:W-:Y:S02]  /*10e0*/  FSETP.NEU.AND P1, PT, R14, RZ, PT ;  /* 0x000000ff0e00720b */ /* 0x000fe40003f2d000 */
[----:B------:R-:W-:Y:S01]  /*10f0*/  FSEL R11, R11, RZ, P2 ;  /* 0x000000ff0b0b7208 */ /* 0x000fe20001000000 */
[----:B------:R-:W-:Y:S01]  /*1100*/  @!P3 FMUL R12, R12, 16777216 ;  /* 0x4b8000000c0cb820 */ /* 0x000fe20000400000 */
[----:B--2---:R-:W-:-:S05]  /*1110*/  FADD R2, -R9, R2 ;  /* 0x0000000209027221 */ /* 0x004fca0000000100 */
[----:B------:R-:W0:Y:S01]  /*1120*/  MUFU.RCP R12, R12 ;  /* 0x0000000c000c7308 */ /* 0x000e220000001000 */
[C---:B------:R-:W-:Y:S01]  /*1130*/  FMUL R13, R2.reuse, R2 ;  /* 0x00000002020d7220 */ /* 0x040fe20000400000 */
[----:B------:R-:W-:-:S03]  /*1140*/  FFMA R2, R2, R11, R9 ;  /* 0x0000000b02027223 */ /* 0x000fc60000000009 */
[----:B------:R-:W-:Y:S01]  /*1150*/  FMUL R13, R10, R13 ;  /* 0x0000000d0a0d7220 */ /* 0x000fe20000400000 */
[----:B------:R-:W-:Y:S01]  /*1160*/  FADD R10, R14, R14 ;  /* 0x0000000e0e0a7221 */ /* 0x000fe20000000000 */
[----:B-1----:R-:W-:Y:S02]  /*1170*/  FADD R6, R6, R7 ;  /* 0x0000000706067221 */ /* 0x002fe40000000000 */
[----:B------:R-:W1:Y:S02]  /*1180*/  SHFL.BFLY PT, R7, R2, 0x4, 0x1f ;  /* 0x0c801f0002077f89 */ /* 0x000e6400000e0000 */
[----:B------:R-:W-:Y:S01]  /*1190*/  FFMA R6, R11, R13, R6 ;  /* 0x0000000d0b067223 */ /* 0x000fe20000000006 */
[C---:B------:R-:W-:Y:S01]  /*11a0*/  FSETP.GEU.AND P2, PT, |R10|.reuse, 1.175494350822287508e-38, PT ;  /* 0x008000000a00780b */ /* 0x040fe20003f4e200 */
[----:B------:R-:W-:Y:S01]  /*11b0*/  FMUL R13, R10, 0.25 ;  /* 0x3e8000000a0d7820 */ /* 0x000fe20000400000 */
[----:B0-----:R-:W-:Y:S02]  /*11c0*/  FMUL R15, R12, R15 ;  /* 0x0000000f0c0f7220 */ /* 0x001fe40000400000 */
[----:B------:R-:W0:Y:S03]  /*11d0*/  SHFL.BFLY PT, R9, R6, 0x4, 0x1f ;  /* 0x0c801f0006097f89 */ /* 0x000e2600000e0000 */
[----:B------:R-:W-:-:S02]  /*11e0*/  FSEL R15, R15, RZ, P1 ;  /* 0x000000ff0f0f7208 */ /* 0x000fc40000800000 */
[----:B------:R-:W-:-:S04]  /*11f0*/  FSETP.GT.AND P1, PT, |R10|, 8.50705917302346158658e+37, PT ;  /* 0x7e8000000a00780b */ /* 0x000fc80003f24200 */
[----:B------:R-:W-:Y:S02]  /*1200*/  FSEL R12, R13, R10, P1 ;  /* 0x0000000a0d0c7208 */ /* 0x000fe40000800000 */
[----:B------:R-:W-:Y:S02]  /*1210*/  FSEL R17, R17, R14, P1 ;  /* 0x0000000e11117208 */ /* 0x000fe40000800000 */
[----:B------:R-:W-:Y:S01]  /*1220*/  FSETP.NEU.AND P1, PT, R10, RZ, PT ;  /* 0x000000ff0a00720b */ /* 0x000fe20003f2d000 */
[----:B------:R-:W-:Y:S02]  /*1230*/  @!P2 FMUL R12, R12, 16777216 ;  /* 0x4b8000000c0ca820 */ /* 0x000fe40000400000 */
[----:B------:R-:W-:Y:S01]  /*1240*/  @!P2 FMUL R17, R17, 16777216 ;  /* 0x4b8000001111a820 */ /* 0x000fe20000400000 */
[----:B-1----:R-:W-:-:S03]  /*1250*/  FADD R7, -R2, R7 ;  /* 0x0000000702077221 */ /* 0x002fc60000000100 */
[----:B------:R-:W1:Y:S01]  /*1260*/  MUFU.RCP R12, R12 ;  /* 0x0000000c000c7308 */ /* 0x000e620000001000 */
[C---:B------:R-:W-:Y:S01]  /*1270*/  FMUL R11, R7.reuse, R7 ;  /* 0x00000007070b7220 */ /* 0x040fe20000400000 */
[----:B------:R-:W-:Y:S01]  /*1280*/  FFMA R7, R7, R15, R2 ;  /* 0x0000000f07077223 */ /* 0x000fe20000000002 */
[----:B0-----:R-:W-:Y:S02]  /*1290*/  FADD R6, R6, R9 ;  /* 0x0000000906067221 */ /* 0x001fe40000000000 */
[----:B------:R-:W-:Y:S02]  /*12a0*/  FMUL R11, R8, R11 ;  /* 0x0000000b080b7220 */ /* 0x000fe40000400000 */
[----:B------:R-:W0:Y:S02]  /*12b0*/  SHFL.BFLY PT, R2, R7, 0x2, 0x1f ;  /* 0x0c401f0007027f89 */ /* 0x000e2400000e0000 */
[----:B------:R-:W-:Y:S01]  /*12c0*/  FFMA R6, R15, R11, R6 ;  /* 0x0000000b0f067223 */ /* 0x000fe20000000006 */
[----:B------:R-:W-:-:S04]  /*12d0*/  FADD R15, R10, R10 ;  /* 0x0000000a0a0f7221 */ /* 0x000fc80000000000 */
[----:B------:R-:W2:Y:S01]  /*12e0*/  SHFL.BFLY PT, R9, R6, 0x2, 0x1f ;  /* 0x0c401f0006097f89 */ /* 0x000ea200000e0000 */
[----:B-1----:R-:W-:Y:S01]  /*12f0*/  FMUL R17, R12, R17 ;  /* 0x000000110c117220 */ /* 0x002fe20000400000 */
[C---:B------:R-:W-:Y:S01]  /*1300*/  FSETP.GEU.AND P2, PT, |R15|.reuse, 1.175494350822287508e-38, PT ;  /* 0x008000000f00780b */ /* 0x040fe20003f4e200 */
[----:B------:R-:W-:-:S03]  /*1310*/  FMUL R12, R15, 0.25 ;  /* 0x3e8000000f0c7820 */ /* 0x000fc60000400000 */
[----:B------:R-:W-:Y:S02]  /*1320*/  FSEL R17, R17, RZ, P1 ;  /* 0x000000ff11117208 */ /* 0x000fe40000800000 */
[----:B------:R-:W-:-:S04]  /*1330*/  FSETP.GT.AND P1, PT, |R15|, 8.50705917302346158658e+37, PT ;  /* 0x7e8000000f00780b */ /* 0x000fc80003f24200 */
[----:B------:R-:W-:Y:S02]  /*1340*/  FSEL R12, R12, R15, P1 ;  /* 0x0000000f0c0c7208 */ /* 0x000fe40000800000 */
[----:B------:R-:W-:Y:S02]  /*1350*/  FSEL R13, R13, R10, P1 ;  /* 0x0000000a0d0d7208 */ /* 0x000fe40000800000 */
[----:B------:R-:W-:Y:S01]  /*1360*/  FSETP.NEU.AND P1, PT, R15, RZ, PT ;  /* 0x000000ff0f00720b */ /* 0x000fe20003f2d000 */
[----:B0-----:R-:W-:Y:S01]  /*1370*/  FADD R8, -R7, R2 ;  /* 0x0000000207087221 */ /* 0x001fe20000000100 */
[----:B------:R-:W-:Y:S01]  /*1380*/  @!P2 FMUL R12, R12, 16777216 ;  /* 0x4b8000000c0ca820 */ /* 0x000fe20000400000 */
[----:B------:R-:W0:Y:S01]  /*1390*/  S2R R2, SR_TID.X ;  /* 0x0000000000027919 */ /* 0x000e220000002100 */
[----:B------:R-:W-:Y:S01]  /*13a0*/  @!P2 FMUL R13, R13, 16777216 ;  /* 0x4b8000000d0da820 */ /* 0x000fe20000400000 */
[C---:B------:R-:W-:Y:S01]  /*13b0*/  FMUL R11, R8.reuse, R8 ;  /* 0x00000008080b7220 */ /* 0x040fe20000400000 */
[----:B------:R-:W-:Y:S01]  /*13c0*/  FFMA R7, R8, R17, R7 ;  /* 0x0000001108077223 */ /* 0x000fe20000000007 */
[----:B--2---:R-:W-:-:S02]  /*13d0*/  FADD R6, R6, R9 ;  /* 0x0000000906067221 */ /* 0x004fc40000000000 */
[----:B------:R-:W-:Y:S01]  /*13e0*/  FMUL R11, R14, R11 ;  /* 0x0000000b0e0b7220 */ /* 0x000fe20000400000 */
[----:B------:R-:W1:Y:S01]  /*13f0*/  MUFU.RCP R12, R12 ;  /* 0x0000000c000c7308 */ /* 0x000e620000001000 */
[----:B------:R-:W2:Y:S02]  /*1400*/  SHFL.BFLY PT, R8, R7, 0x1, 0x1f ;  /* 0x0c201f0007087f89 */ /* 0x000ea400000e0000 */
[----:B------:R-:W-:-:S05]  /*1410*/  FFMA R6, R17, R11, R6 ;  /* 0x0000000b11067223 */ /* 0x000fca0000000006 */
[----:B------:R-:W3:Y:S01]  /*1420*/  SHFL.BFLY PT, R9, R6, 0x1, 0x1f ;  /* 0x0c201f0006097f89 */ /* 0x000ee200000e0000 */
[----:B-1----:R-:W-:-:S05]  /*1430*/  FMUL R13, R12, R13 ;  /* 0x0000000d0c0d7220 */ /* 0x002fca0000400000 */
[----:B------:R-:W-:Y:S01]  /*1440*/  FSEL R13, R13, RZ, P1 ;  /* 0x000000ff0d0d7208 */ /* 0x000fe20000800000 */
[----:B--2---:R-:W-:Y:S01]  /*1450*/  FADD R8, -R7, R8 ;  /* 0x0000000807087221 */ /* 0x004fe20000000100 */
[----:B0-----:R-:W-:Y:S02]  /*1460*/  LOP3.LUT P2, RZ, R2, 0x1f, RZ, 0xc0, !PT ;  /* 0x0000001f02ff7812 */ /* 0x001fe4000784c0ff */
[----:B------:R-:W-:Y:S01]  /*1470*/  SHF.R.U32.HI R12, RZ, 0x3, R2 ;  /* 0x00000003ff0c7819 */ /* 0x000fe20000011602 */
[C---:B------:R-:W-:Y:S01]  /*1480*/  FMUL R11, R8.reuse, R8 ;  /* 0x00000008080b7220 */ /* 0x040fe20000400000 */
[----:B------:R-:W-:Y:S01]  /*1490*/  FFMA R7, R8, R13, R7 ;  /* 0x0000000d08077223 */ /* 0x000fe20000000007 */
[----:B------:R-:W-:Y:S01]  /*14a0*/  ISETP.GE.AND P3, PT, R2, 0x10, PT ;  /* 0x000000100200780c */ /* 0x000fe20003f66270 */
[----:B---3--:R-:W-:Y:S01]  /*14b0*/  FADD R6, R6, R9 ;  /* 0x0000000906067221 */ /* 0x008fe20000000000 */
[----:B------:R-:W-:Y:S01]  /*14c0*/  FMUL R11, R10, R11 ;  /* 0x0000000b0a0b7220 */ /* 0x000fe20000400000 */
[----:B------:R-:W-:-:S03]  /*14d0*/  LOP3.LUT R12, R12, 0x3c, RZ, 0xc0, !PT ;  /* 0x0000003c0c0c7812 */ /* 0x000fc600078ec0ff */
[----:B------:R-:W-:Y:S01]  /*14e0*/  FFMA R11, R13, R11, R6 ;  /* 0x0000000b0d0b7223 */ /* 0x000fe20000000006 */
[----:B------:R-:W-:Y:S01]  /*14f0*/  SHF.L.U32 R6, R2, 0x2, RZ ;  /* 0x0000000202067819 */ /* 0x000fe200000006ff */
[----:B------:R-:W-:Y:S04]  /*1500*/  @!P2 STS [R12+UR6+0x80], R15 ;  /* 0x0000800f0c00a988 */ /* 0x000fe80008000806 */
[----:B------:R-:W-:Y:S04]  /*1510*/  @!P2 STS [R12+UR6], R7 ;  /* 0x000000070c00a988 */ /* 0x000fe80008000806 */
[----:B------:R-:W-:Y:S01]  /*1520*/  @!P2 STS [R12+UR6+0x40], R11 ;  /* 0x0000400b0c00a988 */ /* 0x000fe20008000806 */
[----:B------:R-:W-:Y:S06]  /*1530*/  BAR.SYNC.DEFER_BLOCKING 0x0 ;  /* 0x0000000000007b1d */ /* 0x000fec0000010000 */
[----:B------:R-:W0:Y:S04]  /*1540*/  @!P3 LDS R5, [R6+UR6+0x80] ;  /* 0x000080060605b984 */ /* 0x000e280008000800 */
[----:B------:R-:W-:Y:S04]  /*1550*/  @!P3 LDS R3, [R6+UR6] ;  /* 0x000000060603b984 */ /* 0x000fe80008000800 */
[----:B------:R-:W1:Y:S04]  /*1560*/  @!P3 LDS R4, [R6+UR6+0x40] ;  /* 0x000040060604b984 */ /* 0x000e680008000800 */
[----:B0-----:R-:W0:Y:S04]  /*1570*/  SHFL.BFLY PT, R10, R5, 0x8, 0x1f ;  /* 0x0d001f00050a7f89 */ /* 0x001e2800000e0000 */
[----:B-1----:R-:W1:Y:S01]  /*1580*/  SHFL.BFLY PT, R7, R4, 0x8, 0x1f ;  /* 0x0d001f0004077f89 */ /* 0x002e6200000e0000 */
[----:B0-----:R-:W-:-:S04]  /*1590*/  FADD R9, R5, R10 ;  /* 0x0000000a05097221 */ /* 0x001fc80000000000 */
[C---:B------:R-:W-:Y:S01]  /*15a0*/  FMUL R8, R9.reuse, 0.25 ;  /* 0x3e80000009087820 */ /* 0x040fe20000400000 */
[C---:B------:R-:W-:Y:S01]  /*15b0*/  FSETP.GEU.AND P2, PT, |R9|.reuse, 1.175494350822287508e-38, PT ;  /* 0x008000000900780b */ /* 0x040fe20003f4e200 */
[----:B------:R-:W0:Y:S01]  /*15c0*/  SHFL.BFLY PT, R14, R9, 0x4, 0x1f ;  /* 0x0c801f00090e7f89 */ /* 0x000e2200000e0000 */
[----:B------:R-:W-:Y:S01]  /*15d0*/  FSETP.GT.AND P1, PT, |R9|, 8.50705917302346158658e+37, PT ;  /* 0x7e8000000900780b */ /* 0x000fe20003f24200 */
[----:B-1----:R-:W-:-:S03]  /*15e0*/  FADD R7, R4, R7 ;  /* 0x0000000704077221 */ /* 0x002fc60000000000 */
[----:B------:R-:W-:Y:S02]  /*15f0*/  FSEL R11, R8, R9, P1 ;  /* 0x00000009080b7208 */ /* 0x000fe40000800000 */
[----:B------:R-:W1:Y:S05]  /*1600*/  SHFL.BFLY PT, R8, R3, 0x8, 0x1f ;  /* 0x0d001f0003087f89 */ /* 0x000e6a00000e0000 */
[----:B------:R-:W-:Y:S02]  /*1610*/  @!P2 FMUL R11, R11, 16777216 ;  /* 0x4b8000000b0ba820 */ /* 0x000fe40000400000 */
[----:B------:R-:W-:-:S04]  /*1620*/  @P1 FMUL R10, R10, 0.25 ;  /* 0x3e8000000a0a1820 */ /* 0x000fc80000400000 */
[----:B------:R-:W2:Y:S01]  /*1630*/  MUFU.RCP R11, R11 ;  /* 0x0000000b000b7308 */ /* 0x000ea20000001000 */
[----:B------:R-:W-:Y:S01]  /*1640*/  @!P2 FMUL R10, R10, 16777216 ;  /* 0x4b8000000a0aa820 */ /* 0x000fe20000400000 */
[C---:B------:R-:W-:Y:S01]  /*1650*/  FSETP.NEU.AND P2, PT, R9.reuse, RZ, PT ;  /* 0x000000ff0900720b */ /* 0x040fe20003f4d000 */
[----:B0-----:R-:W-:-:S04]  /*1660*/  FADD R13, R9, R14 ;  /* 0x0000000e090d7221 */ /* 0x001fc80000000000 */
[C---:B------:R-:W-:Y:S01]  /*1670*/  FMUL R16, R13.reuse, 0.25 ;  /* 0x3e8000000d107820 */ /* 0x040fe20000400000 */
[C---:B------:R-:W-:Y:S01]  /*1680*/  FSETP.GEU.AND P3, PT, |R13|.reuse, 1.175494350822287508e-38, PT ;  /* 0x008000000d00780b */ /* 0x040fe20003f6e200 */
[----:B------:R-:W0:Y:S01]  /*1690*/  SHFL.BFLY PT, R18, R13, 0x2, 0x1f ;  /* 0x0c401f000d127f89 */ /* 0x000e2200000e0000 */
[----:B------:R-:W-:Y:S01]  /*16a0*/  FSETP.GT.AND P1, PT, |R13|, 8.50705917302346158658e+37, PT ;  /* 0x7e8000000d00780b */ /* 0x000fe20003f24200 */
[----:B-1----:R-:W-:Y:S01]  /*16b0*/  FADD R8, -R3, R8 ;  /* 0x0000000803087221 */ /* 0x002fe20000000100 */
[----:B--2---:R-:W-:Y:S02]  /*16c0*/  FMUL R10, R11, R10 ;  /* 0x0000000a0b0a7220 */ /* 0x004fe40000400000 */
[----:B------:R-:W-:Y:S01]  /*16d0*/  FSEL R16, R16, R13, P1 ;  /* 0x0000000d10107208 */ /* 0x000fe20000800000 */
[----:B------:R-:W-:Y:S02]  /*16e0*/  FMUL R12, R8, R8 ;  /* 0x00000008080c7220 */ /* 0x000fe40000400000 */
[----:B------:R-:W-:-:S02]  /*16f0*/  FSEL R10, R10, RZ, P2 ;  /* 0x000000ff0a0a7208 */ /* 0x000fc40001000000 */
[----:B------:R-:W-:Y:S01]  /*1700*/  FMUL R12, R5, R12 ;  /* 0x0000000c050c7220 */ /* 0x000fe20000400000 */
[----:B------:R-:W-:Y:S01]  /*1710*/  FSETP.NEU.AND P2, PT, R13, RZ, PT ;  /* 0x000000ff0d00720b */ /* 0x000fe20003f4d000 */
[----:B------:R-:W-:Y:S01]  /*1720*/  @!P3 FMUL R16, R16, 16777216 ;  /* 0x4b8000001010b820 */ /* 0x000fe20000400000 */
[----:B------:R-:W-:Y:S01]  /*1730*/  FFMA R3, R8, R10, R3 ;  /* 0x0000000a08037223 */ /* 0x000fe20000000003 */
[----:B------:R-:W-:Y:S01]  /*1740*/  FFMA R7, R10, R12, R7 ;  /* 0x0000000c0a077223 */ /* 0x000fe20000000007 */
[----:B------:R-:W-:Y:S01]  /*1750*/  @P1 FMUL R14, R14, 0.25 ;  /* 0x3e8000000e0e1820 */ /* 0x000fe20000400000 */
[----:B------:R-:W1:Y:S02]  /*1760*/  MUFU.RCP R5, R16 ;  /* 0x0000001000057308 */ /* 0x000e640000001000 */
[----:B------:R-:W2:Y:S01]  /*1770*/  SHFL.BFLY PT, R4, R3, 0x4, 0x1f ;  /* 0x0c801f0003047f89 */ /* 0x000ea200000e0000 */
[----:B------:R-:W-:-:S03]  /*1780*/  @!P3 FMUL R14, R14, 16777216 ;  /* 0x4b8000000e0eb820 */ /* 0x000fc60000400000 */
[----:B------:R-:W3:Y:S01]  /*1790*/  SHFL.BFLY PT, R8, R7, 0x4, 0x1f ;  /* 0x0c801f0007087f89 */ /* 0x000ee200000e0000 */
[----:B0-----:R-:W-:-:S04]  /*17a0*/  FADD R11, R13, R18 ;  /* 0x000000120d0b7221 */ /* 0x001fc80000000000 */
[C---:B------:R-:W-:Y:S01]  /*17b0*/  FMUL R12, R11.reuse, 0.25 ;  /* 0x3e8000000b0c7820 */ /* 0x040fe20000400000 */
[----:B------:R-:W-:Y:S01]  /*17c0*/  FSETP.GEU.AND P3, PT, |R11|, 1.175494350822287508e-38, PT ;  /* 0x008000000b00780b */ /* 0x000fe20003f6e200 */
[----:B-1----:R-:W-:Y:S01]  /*17d0*/  FMUL R5, R5, R14 ;  /* 0x0000000e05057220 */ /* 0x002fe20000400000 */
[----:B------:R-:W-:Y:S01]  /*17e0*/  FSETP.GT.AND P1, PT, |R11|, 8.50705917302346158658e+37, PT ;  /* 0x7e8000000b00780b */ /* 0x000fe20003f24200 */
[----:B------:R-:W0:Y:S03]  /*17f0*/  SHFL.BFLY PT, R14, R11, 0x1, 0x1f ;  /* 0x0c201f000b0e7f89 */ /* 0x000e2600000e0000 */
[----:B------:R-:W-:Y:S02]  /*1800*/  FSEL R5, R5, RZ, P2 ;  /* 0x000000ff05057208 */ /* 0x000fe40001000000 */
[----:B------:R-:W-:Y:S01]  /*1810*/  FSEL R12, R12, R11, P1 ;  /* 0x0000000b0c0c7208 */ /* 0x000fe20000800000 */
[----:B--2---:R-:W-:-:S04]  /*1820*/  FADD R4, -R3, R4 ;  /* 0x0000000403047221 */ /* 0x004fc80000000100 */
[----:B------:R-:W-:Y:S02]  /*1830*/  @!P3 FMUL R12, R12, 16777216 ;  /* 0x4b8000000c0cb820 */ /* 0x000fe40000400000 */
[----:B------:R-:W-:Y:S01]  /*1840*/  @P1 FMUL R18, R18, 0.25 ;  /* 0x3e80000012121820 */ /* 0x000fe20000400000 */
[C---:B------:R-:W-:Y:S01]  /*1850*/  FFMA R3, R4.reuse, R5, R3 ;  /* 0x0000000504037223 */ /* 0x040fe20000000003 */
[----:B------:R-:W-:Y:S01]  /*1860*/  FMUL R10, R4, R4 ;  /* 0x00000004040a7220 */ /* 0x000fe20000400000 */
[----:B---3--:R-:W-:Y:S01]  /*1870*/  FADD R8, R7, R8 ;  /* 0x0000000807087221 */ /* 0x008fe20000000000 */
[----:B------:R-:W-:Y:S01]  /*1880*/  @!P3 FMUL R18, R18, 16777216 ;  /* 0x4b8000001212b820 */ /* 0x000fe20000400000 */
[----:B------:R1:W2:Y:S01]  /*1890*/  MUFU.RCP R7, R12 ;  /* 0x0000000c00077308 */ /* 0x0002a20000001000 */
[----:B------:R-:W-:Y:S01]  /*18a0*/  FMUL R10, R9, R10 ;  /* 0x0000000a090a7220 */ /* 0x000fe20000400000 */
[----:B------:R-:W3:Y:S01]  /*18b0*/  SHFL.BFLY PT, R4, R3, 0x2, 0x1f ;  /* 0x0c401f0003047f89 */ /* 0x000ee200000e0000 */
[----:B------:R-:W-:-:S02]  /*18c0*/  FSETP.NEU.AND P1, PT, R11, RZ, PT ;  /* 0x000000ff0b00720b */ /* 0x000fc40003f2d000 */
[----:B------:R-:W-:Y:S01]  /*18d0*/  FFMA R8, R5, R10, R8 ;  /* 0x0000000a05087223 */ /* 0x000fe20000000008 */
[----:B0-----:R-:W-:Y:S01]  /*18e0*/  FADD R15, R11, R14 ;  /* 0x0000000e0b0f7221 */ /* 0x001fe20000000000 */
[----:B-1----:R-:W-:-:S03]  /*18f0*/  HFMA2.MMA R12, -RZ, RZ, 0.5, 0 ;  /* 0x38000000ff0c7435 */ /* 0x002fc600000001ff */
[----:B------:R-:W0:Y:S01]  /*1900*/  SHFL.BFLY PT, R5, R8, 0x2, 0x1f ;  /* 0x0c401f0008057f89 */ /* 0x000e2200000e0000 */
[C---:B------:R-:W-:Y:S01]  /*1910*/  FMUL R10, R15.reuse, 0.25 ;  /* 0x3e8000000f0a7820 */ /* 0x040fe20000400000 */
[----:B------:R-:W-:Y:S01]  /*1920*/  FSETP.GEU.AND P2, PT, |R15|, 1.175494350822287508e-38, PT ;  /* 0x008000000f00780b */ /* 0x000fe20003f4e200 */
[----:B--2---:R-:W-:-:S05]  /*1930*/  FMUL R7, R7, R18 ;  /* 0x0000001207077220 */ /* 0x004fca0000400000 */
[----:B------:R-:W-:Y:S02]  /*1940*/  FSEL R7, R7, RZ, P1 ;  /* 0x000000ff07077208 */ /* 0x000fe40000800000 */
[----:B------:R-:W-:Y:S01]  /*1950*/  FSETP.GT.AND P1, PT, |R15|, 8.50705917302346158658e+37, PT ;  /* 0x7e8000000f00780b */ /* 0x000fe20003f24200 */
[----:B---3--:R-:W-:-:S03]  /*1960*/  FADD R4, -R3, R4 ;  /* 0x0000000403047221 */ /* 0x008fc60000000100 */
[----:B------:R-:W-:Y:S01]  /*1970*/  FSEL R9, R10, R15, P1 ;  /* 0x0000000f0a097208 */ /* 0x000fe20000800000 */
[C---:B------:R-:W-:Y:S01]  /*1980*/  FFMA R3, R4.reuse, R7, R3 ;  /* 0x0000000704037223 */ /* 0x040fe20000000003 */
[----:B------:R-:W-:-:S03]  /*1990*/  FMUL R4, R4, R4 ;  /* 0x0000000404047220 */ /* 0x000fc60000400000 */
[----:B------:R-:W-:Y:S01]  /*19a0*/  @!P2 FMUL R9, R9, 16777216 ;  /* 0x4b8000000909a820 */ /* 0x000fe20000400000 */
[----:B0-----:R-:W-:Y:S01]  /*19b0*/  FADD R8, R8, R5 ;  /* 0x0000000508087221 */ /* 0x001fe20000000000 */
[----:B------:R-:W-:Y:S01]  /*19c0*/  FMUL R4, R13, R4 ;  /* 0x000000040d047220 */ /* 0x000fe20000400000 */
[----:B------:R-:W0:Y:S01]  /*19d0*/  SHFL.BFLY PT, R10, R3, 0x1, 0x1f ;  /* 0x0c201f00030a7f89 */ /* 0x000e2200000e0000 */
[----:B------:R-:W-:Y:S02]  /*19e0*/  @P1 FMUL R14, R14, 0.25 ;  /* 0x3e8000000e0e1820 */ /* 0x000fe40000400000 */
[----:B------:R-:W1:Y:S01]  /*19f0*/  MUFU.RCP R9, R9 ;  /* 0x0000000900097308 */ /* 0x000e620000001000 */
[----:B------:R-:W-:Y:S01]  /*1a00*/  FFMA R4, R7, R4, R8 ;  /* 0x0000000407047223 */ /* 0x000fe20000000008 */
[----:B------:R-:W-:Y:S01]  /*1a10*/  LOP3.LUT P1, RZ, R2, 0xf, RZ, 0xc0, !PT ;  /* 0x0000000f02ff7812 */ /* 0x000fe2000782c0ff */
[----:B------:R-:W-:Y:S01]  /*1a20*/  @!P2 FMUL R14, R14, 16777216 ;  /* 0x4b8000000e0ea820 */ /* 0x000fe20000400000 */
[----:B------:R-:W-:-:S02]  /*1a30*/  FSETP.NEU.AND P2, PT, R15, RZ, PT ;  /* 0x000000ff0f00720b */ /* 0x000fc40003f4d000 */
[----:B------:R-:W2:Y:S01]  /*1a40*/  SHFL.BFLY PT, R5, R4, 0x1, 0x1f ;  /* 0x0c201f0004057f89 */ /* 0x000ea200000e0000 */
[C---:B------:R-:W-:Y:S02]  /*1a50*/  ISETP.LT.AND P1, PT, R2.reuse, 0x10, !P1 ;  /* 0x000000100200780c */ /* 0x040fe40004f21270 */
[----:B------:R-:W-:-:S04]  /*1a60*/  LOP3.LUT R2, R2, 0x1ff, RZ, 0xc0, !PT ;  /* 0x000001ff02027812 */ /* 0x000fc800078ec0ff */
[----:B------:R-:W-:Y:S01]  /*1a70*/  ISETP.EQ.AND P0, PT, R2, RZ, !P0 ;  /* 0x000000ff0200720c */ /* 0x000fe20004702270 */
[----:B-1----:R-:W-:-:S05]  /*1a80*/  FMUL R14, R9, R14 ;  /* 0x0000000e090e7220 */ /* 0x002fca0000400000 */
[----:B------:R-:W-:Y:S01]  /*1a90*/  FSEL R14, R14, RZ, P2 ;  /* 0x000000ff0e0e7208 */ /* 0x000fe20001000000 */
[----:B------:R-:W-:Y:S01]  /*1aa0*/  @P1 STS [R6+UR6+0x80], R15 ;  /* 0x0000800f06001988 */ /* 0x000fe20008000806 */
[----:B0-----:R-:W-:-:S04]  /*1ab0*/  FADD R10, -R3, R10 ;  /* 0x0000000a030a7221 */ /* 0x001fc80000000100 */
[C---:B------:R-:W-:Y:S01]  /*1ac0*/  FMUL R8, R10.reuse, R10 ;  /* 0x0000000a0a087220 */ /* 0x040fe20000400000 */
[----:B------:R-:W-:Y:S01]  /*1ad0*/  FFMA R7, R10, R14, R3 ;  /* 0x0000000e0a077223 */ /* 0x000fe20000000003 */
[----:B--2---:R-:W-:Y:S02]  /*1ae0*/  FADD R5, R4, R5 ;  /* 0x0000000504057221 */ /* 0x004fe40000000000 */
[----:B------:R-:W-:Y:S02]  /*1af0*/  FMUL R8, R11, R8 ;  /* 0x000000080b087220 */ /* 0x000fe40000400000 */
[----:B------:R-:W-:Y:S01]  /*1b00*/  @P1 STS [R6+UR6], R7 ;  /* 0x0000000706001988 */ /* 0x000fe20008000806 */
[----:B------:R-:W0:Y:S01]  /*1b10*/  LDC.64 R10, c[0x0][0x230] ;  /* 0x00008c00ff0a7b82 */ /* 0x000e220000000a00 */
[----:B------:R-:W-:-:S05]  /*1b20*/  FFMA R13, R14, R8, R5 ;  /* 0x000000080e0d7223 */ /* 0x000fca0000000005 */
[----:B------:R-:W-:Y:S02]  /*1b30*/  @P1 STS [R6+UR6+0x40], R13 ;  /* 0x0000400d06001988 */ /* 0x000fe40008000806 */
[----:B------:R-:W1:Y:S08]  /*1b40*/  LDC.64 R4, c[0x0][0x220] ;  /* 0x00008800ff047b82 */ /* 0x000e700000000a00 */
[----:B------:R-:W-:Y:S08]  /*1b50*/  BAR.SYNC.DEFER_BLOCKING 0x0 ;  /* 0x0000000000007b1d */ /* 0x000ff00000010000 */
[----:B------:R-:W2:Y:S01]  /*1b60*/  LDC.64 R8, c[0x0][0x228] ;  /* 0x00008a00ff087b82 */ /* 0x000ea20000000a00 */
[C---:B-1----:R-:W-:Y:S01]  /*1b70*/  IMAD.WIDE R2, R0.reuse, 0x4, R4 ;  /* 0x0000000400027825 */ /* 0x042fe200078e0204 */
[----:B------:R-:W1:Y:S04]  /*1b80*/  LDS R17, [UR4] ;  /* 0x00000004ff117984 */ /* 0x000e680008000800 */
[----:B------:R-:W3:Y:S01]  /*1b90*/  LDS R19, [UR4+0x40] ;  /* 0x00004004ff137984 */ /* 0x000ee20008000800 */
[----:B--2---:R-:W-:-:S03]  /*1ba0*/  IMAD.WIDE R4, R0, 0x4, R8 ;  /* 0x0000000400047825 */ /* 0x004fc600078e0208 */
[----:B-1----:R1:W-:Y:S04]  /*1bb0*/  @P0 STG.E desc[UR8][R2.64], R17 ;  /* 0x0000001102000986 */ /* 0x0023e8000c101908 */
[----:B---3--:R1:W-:Y:S01]  /*1bc0*/  @P0 STG.E desc[UR8][R4.64], R19 ;  /* 0x0000001304000986 */ /* 0x0083e2000c101908 */
[----:B------:R-:W-:Y:S01]  /*1bd0*/  FFMA R6, R19, R12, 9.9999997473787516356e-06 ;  /* 0x3727c5ac13067423 */ /* 0x000fe2000000000c */
[----:B0-----:R-:W-:Y:S06]  /*1be0*/  @!P0 EXIT ;  /* 0x000000000000894d */ /* 0x001fec0003800000 */
[----:B-1----:R-:W0:Y:S01]  /*1bf0*/  MUFU.RSQ R5, R6 ;  /* 0x0000000600057308 */ /* 0x002e220000001400 */
[----:B------:R-:W-:-:S05]  /*1c00*/  IMAD.WIDE R2, R0, 0x4, R10 ;  /* 0x0000000400027825 */ /* 0x000fca00078e020a */
[----:B0-----:R-:W-:Y:S01]  /*1c10*/  STG.E desc[UR8][R2.64], R5 ;  /* 0x0000000502007986 */ /* 0x001fe2000c101908 */
[----:B------:R-:W-:Y:S05]  /*1c20*/  EXIT ;  /* 0x000000000000794d */ /* 0x000fea0003800000 */
.L_x_2:
[----:B------:R-:W-:-:S00]  /*1c30*/  BRA `(.L_x_2) ;  /* 0xfffffffc00fc7947 */ /* 0x000fc0000383ffff */
[----:B------:R-:W-:-:S00]  /*1c40*/  NOP ;  /* 0x0000000000007918 */ /* 0x000fc00000000000 */
        /* <DEDUP_REMOVED lines=11> */
.L_x_3:


//--------------------- .nv.global.init           --------------------------
	.section	.nv.global.init,"aw",@progbits
.nv.global.init:
	.type		_$_str,@object
	.size		_$_str,(.L_0 - _$_str)
_$_str:
        /*0000*/ 	.byte	0x5f, 0x5f, 0x43, 0x55, 0x44, 0x41, 0x5f, 0x46, 0x54, 0x5a, 0x00
.L_0:


//--------------------- .nv.shared.triton_red_fused_convolution_native_group_norm_19 --------------------------
	.section	.nv.shared.triton_red_fused_convolution_native_group_norm_19,"aw",@nobits
	.sectionflags	@""
	.align	16
	.zero		1024


//--------------------- .nv.constant0.triton_red_fused_convolution_native_group_norm_19 --------------------------
	.section	.nv.constant0.triton_red_fused_convolution_native_group_norm_19,"a",@progbits
	.sectionflags	@""
	.align	4
.nv.constant0.triton_red_fused_convolution_native_group_norm_19:
	.zero		576
